//
// Generated by NVIDIA NVVM Compiler
//
// Compiler Build ID: CL-36424714
// Cuda compilation tools, release 13.0, V13.0.88
// Based on NVVM 20.0.0
//

.version 9.0
.target sm_100
.address_size 64

	// .globl	_Z27CoarsenedSumReductionKernelPKmPjm
// _ZZ27CoarsenedSumReductionKernelPKmPjmE7input_s has been demoted

.visible .entry _Z27CoarsenedSumReductionKernelPKmPjm(
	.param .u64 .ptr .align 1 _Z27CoarsenedSumReductionKernelPKmPjm_param_0,
	.param .u64 .ptr .align 1 _Z27CoarsenedSumReductionKernelPKmPjm_param_1,
	.param .u64 _Z27CoarsenedSumReductionKernelPKmPjm_param_2
)
{
	.reg .pred 	%p<9>;
	.reg .b32 	%r<27>;
	.reg .b64 	%rd<28>;
	// demoted variable
	.shared .align 4 .b8 _ZZ27CoarsenedSumReductionKernelPKmPjmE7input_s[2048];
	ld.param.u64 	%rd13, [_Z27CoarsenedSumReductionKernelPKmPjm_param_0];
	ld.param.u64 	%rd11, [_Z27CoarsenedSumReductionKernelPKmPjm_param_1];
	ld.param.u64 	%rd12, [_Z27CoarsenedSumReductionKernelPKmPjm_param_2];
	cvta.to.global.u64 	%rd1, %rd13;
	mov.u32 	%r26, %ntid.x;
	mov.u32 	%r6, %ctaid.x;
	mul.lo.s32 	%r7, %r26, %r6;
	shl.b32 	%r8, %r7, 2;
	mov.u32 	%r2, %tid.x;
	add.s32 	%r9, %r8, %r2;
	shl.b32 	%r10, %r2, 2;
	mov.u32 	%r11, _ZZ27CoarsenedSumReductionKernelPKmPjmE7input_s;
	add.s32 	%r3, %r11, %r10;
	mov.b32 	%r12, 0;
	st.shared.u32 	[%r3], %r12;
	cvt.u64.u32 	%rd2, %r9;
	setp.le.u64 	%p1, %rd12, %rd2;
	@%p1 bra 	$L__BB0_11;
	cvt.u32.u64 	%r13, %rd2;
	shl.b64 	%rd14, %rd2, 3;
	add.s64 	%rd15, %rd1, %rd14;
	ld.global.u32 	%rd27, [%rd15];
	add.s32 	%r14, %r13, 512;
	cvt.u64.u32 	%rd4, %r14;
	setp.le.u64 	%p2, %rd12, %rd4;
	@%p2 bra 	$L__BB0_5;
	shl.b64 	%rd16, %rd4, 3;
	add.s64 	%rd17, %rd1, %rd16;
	ld.global.u64 	%rd18, [%rd17];
	add.s64 	%rd27, %rd18, %rd27;
	add.s32 	%r16, %r13, 1024;
	cvt.u64.u32 	%rd6, %r16;
	setp.le.u64 	%p3, %rd12, %rd6;
	@%p3 bra 	$L__BB0_5;
	shl.b64 	%rd19, %rd6, 3;
	add.s64 	%rd20, %rd1, %rd19;
	ld.global.u64 	%rd21, [%rd20];
	and.b64  	%rd22, %rd27, 4294967295;
	add.s64 	%rd27, %rd21, %rd22;
	add.s32 	%r18, %r13, 1536;
	cvt.u64.u32 	%rd8, %r18;
	setp.le.u64 	%p4, %rd12, %rd8;
	@%p4 bra 	$L__BB0_5;
	shl.b64 	%rd23, %rd8, 3;
	add.s64 	%rd24, %rd1, %rd23;
	ld.global.u64 	%rd25, [%rd24];
	add.s64 	%rd27, %rd25, %rd27;
$L__BB0_5:
	st.shared.u32 	[%r3], %rd27;
	setp.lt.u32 	%p5, %r26, 2;
	@%p5 bra 	$L__BB0_9;
$L__BB0_6:
	shr.u32 	%r5, %r26, 1;
	bar.sync 	0;
	setp.ge.u32 	%p6, %r2, %r5;
	@%p6 bra 	$L__BB0_8;
	shl.b32 	%r19, %r5, 2;
	add.s32 	%r20, %r3, %r19;
	ld.shared.u32 	%r21, [%r20];
	ld.shared.u32 	%r22, [%r3];
	add.s32 	%r23, %r22, %r21;
	st.shared.u32 	[%r3], %r23;
$L__BB0_8:
	setp.gt.u32 	%p7, %r26, 3;
	mov.u32 	%r26, %r5;
	@%p7 bra 	$L__BB0_6;
$L__BB0_9:
	setp.ne.s32 	%p8, %r2, 0;
	@%p8 bra 	$L__BB0_11;
	ld.shared.u32 	%r24, [_ZZ27CoarsenedSumReductionKernelPKmPjmE7input_s];
	cvta.to.global.u64 	%rd26, %rd11;
	atom.global.add.u32 	%r25, [%rd26], %r24;
$L__BB0_11:
	ret;

}


// ===== COMPILED SASS (sm_100) =====

	.target	sm_100

	.elftype	@"ET_EXEC"


//--------------------- .note.nv.tkinfo           --------------------------
	.section	.note.nv.tkinfo,"",@"SHT_NOTE"
	.sectionflags	@"SHF_NOTE_NV_TKINFO"
	.tkinfo
        /*0018*/ 	.word	0x00000002
        /*0030*/ 	.string	""
        /*0030*/ 	.string	"ptxas"
        /*0030*/ 	.string	"Cuda compilation tools, release 13.0, V13.0.88"
        /*0030*/ 	.string	"Build cuda_13.0.r13.0/compiler.36424714_0"
        /*0030*/ 	.string	"-arch sm_100 -m 64 "



//--------------------- .note.nv.cuinfo           --------------------------
	.section	.note.nv.cuinfo,"",@"SHT_NOTE"
	.sectionflags	@"SHF_NOTE_NV_CUINFO"
        /*0018*/ 	.short	0x0002
        /*001a*/ 	.short	0x0064
        /*001c*/ 	.short	0x0082
	.zero		2


//--------------------- .nv.info                  --------------------------
	.section	.nv.info,"",@"SHT_CUDA_INFO"
	.align	4


	//----- nvinfo : EIATTR_REGCOUNT
	.align		4
        /*0000*/ 	.byte	0x04, 0x2f
        /*0002*/ 	.short	(.L_1 - .L_0)
	.align		4
.L_0:
        /*0004*/ 	.word	index@(_Z27CoarsenedSumReductionKernelPKmPjm)
        /*0008*/ 	.word	0x0000000e


	//----- nvinfo : EIATTR_FRAME_SIZE
	.align		4
.L_1:
        /*000c*/ 	.byte	0x04, 0x11
        /*000e*/ 	.short	(.L_3 - .L_2)
	.align		4
.L_2:
        /*0010*/ 	.word	index@(_Z27CoarsenedSumReductionKernelPKmPjm)
        /*0014*/ 	.word	0x00000000


	//----- nvinfo : EIATTR_MIN_STACK_SIZE
	.align		4
.L_3:
        /*0018*/ 	.byte	0x04, 0x12
        /*001a*/ 	.short	(.L_5 - .L_4)
	.align		4
.L_4:
        /*001c*/ 	.word	index@(_Z27CoarsenedSumReductionKernelPKmPjm)
        /*0020*/ 	.word	0x00000000
.L_5:


//--------------------- .nv.compat                --------------------------
	.section	.nv.compat,"",@"SHT_CUDA_COMPAT_INFO"
	.align	4
        /*0000*/ 	.byte	0x02, 0x09, 0x00, 0x00, 0x02, 0x02, 0x01, 0x00, 0x02, 0x05, 0x05, 0x00, 0x03, 0x07, 0x01, 0x01
        /*0010*/ 	.byte	0x02, 0x03, 0x00, 0x00, 0x02, 0x06, 0x01, 0x00, 0x04, 0x0b, 0x08, 0x00, 0x09, 0x00, 0x00, 0x00
        /*0020*/ 	.byte	0x00, 0x00, 0x00, 0x00


//--------------------- .nv.info._Z27CoarsenedSumReductionKernelPKmPjm --------------------------
	.section	.nv.info._Z27CoarsenedSumReductionKernelPKmPjm,"",@"SHT_CUDA_INFO"
	.sectionflags	@""
	.align	4


	//----- nvinfo : EIATTR_CUDA_API_VERSION
	.align		4
        /*0000*/ 	.byte	0x04, 0x37
        /*0002*/ 	.short	(.L_7 - .L_6)
.L_6:
        /*0004*/ 	.word	0x00000082


	//----- nvinfo : EIATTR_KPARAM_INFO
	.align		4
.L_7:
        /*0008*/ 	.byte	0x04, 0x17
        /*000a*/ 	.short	(.L_9 - .L_8)
.L_8:
        /*000c*/ 	.word	0x00000000
        /*0010*/ 	.short	0x0002
        /*0012*/ 	.short	0x0010
        /*0014*/ 	.byte	0x00, 0xf0, 0x21, 0x00


	//----- nvinfo : EIATTR_KPARAM_INFO
	.align		4
.L_9:
        /*0018*/ 	.byte	0x04, 0x17
        /*001a*/ 	.short	(.L_11 - .L_10)
.L_10:
        /*001c*/ 	.word	0x00000000
        /*0020*/ 	.short	0x0001
        /*0022*/ 	.short	0x0008
        /*0024*/ 	.byte	0x00, 0xf5, 0x21, 0x00


	//----- nvinfo : EIATTR_KPARAM_INFO
	.align		4
.L_11:
        /*0028*/ 	.byte	0x04, 0x17
        /*002a*/ 	.short	(.L_13 - .L_12)
.L_12:
        /*002c*/ 	.word	0x00000000
        /*0030*/ 	.short	0x0000
        /*0032*/ 	.short	0x0000
        /*0034*/ 	.byte	0x00, 0xf5, 0x21, 0x00


	//----- nvinfo : EIATTR_SPARSE_MMA_MASK
	.align		4
.L_13:
        /*0038*/ 	.byte	0x03, 0x50
        /*003a*/ 	.short	0x0000


	//----- nvinfo : EIATTR_MAXREG_COUNT
	.align		4
        /*003c*/ 	.byte	0x03, 0x1b
        /*003e*/ 	.short	0x00ff


	//----- nvinfo : EIATTR_NUM_BARRIERS
	.align		4
        /*0040*/ 	.byte	0x02, 0x4c
        /*0042*/ 	.byte	0x01
	.zero		1


	//----- nvinfo : EIATTR_MERCURY_ISA_VERSION
	.align		4
        /*0044*/ 	.byte	0x03, 0x5f
        /*0046*/ 	.short	0x0101


	//----- nvinfo : EIATTR_VRC_CTA_INIT_COUNT
	.align		4
        /*0048*/ 	.byte	0x02, 0x4a
	.zero		1
	.zero		1


	//----- nvinfo : EIATTR_EXIT_INSTR_OFFSETS
	.align		4
        /*004c*/ 	.byte	0x04, 0x1c
        /*004e*/ 	.short	(.L_15 - .L_14)


	//   ....[0]....
.L_14:
        /*0050*/ 	.word	0x000000f0


	//   ....[1]....
        /*0054*/ 	.word	0x000003d0


	//   ....[2]....
        /*0058*/ 	.word	0x00000440


	//----- nvinfo : EIATTR_CRS_STACK_SIZE
	.align		4
.L_15:
        /*005c*/ 	.byte	0x04, 0x1e
        /*005e*/ 	.short	(.L_17 - .L_16)
.L_16:
        /*0060*/ 	.word	0x00000000


	//----- nvinfo : EIATTR_CBANK_PARAM_SIZE
	.align		4
.L_17:
        /*0064*/ 	.byte	0x03, 0x19
        /*0066*/ 	.short	0x0018


	//----- nvinfo : EIATTR_PARAM_CBANK
	.align		4
        /*0068*/ 	.byte	0x04, 0x0a
        /*006a*/ 	.short	(.L_19 - .L_18)
	.align		4
.L_18:
        /*006c*/ 	.word	index@(.nv.constant0._Z27CoarsenedSumReductionKernelPKmPjm)
        /*0070*/ 	.short	0x0380
        /*0072*/ 	.short	0x0018


	//----- nvinfo : EIATTR_SW_WAR
	.align		4
.L_19:
        /*0074*/ 	.byte	0x04, 0x36
        /*0076*/ 	.short	(.L_21 - .L_20)
.L_20:
        /*0078*/ 	.word	0x00000008
.L_21:


//--------------------- .nv.callgraph             --------------------------
	.section	.nv.callgraph,"",@"SHT_CUDA_CALLGRAPH"
	.align	4
	.sectionentsize	8
	.align		4
        /*0000*/ 	.word	0x00000000
	.align		4
        /*0004*/ 	.word	0xffffffff
	.align		4
        /*0008*/ 	.word	0x00000000
	.align		4
        /*000c*/ 	.word	0xfffffffe
	.align		4
        /*0010*/ 	.word	0x00000000
	.align		4
        /*0014*/ 	.word	0xfffffffd
	.align		4
        /*0018*/ 	.word	0x00000000
	.align		4
        /*001c*/ 	.word	0xfffffffc


//--------------------- .text._Z27CoarsenedSumReductionKernelPKmPjm --------------------------
	.section	.text._Z27CoarsenedSumReductionKernelPKmPjm,"ax",@progbits
	.align	128
        .global         _Z27CoarsenedSumReductionKernelPKmPjm
        .type           _Z27CoarsenedSumReductionKernelPKmPjm,@function
        .size           _Z27CoarsenedSumReductionKernelPKmPjm,(.L_x_5 - _Z27CoarsenedSumReductionKernelPKmPjm)
        .other          _Z27CoarsenedSumReductionKernelPKmPjm,@"STO_CUDA_ENTRY STV_DEFAULT"
_Z27CoarsenedSumReductionKernelPKmPjm:
.text._Z27CoarsenedSumReductionKernelPKmPjm:
[----:B------:R-:W-:Y:S01]  /*0000*/  LDC R1, c[0x0][0x37c] ;  /* 0x0000df00ff017b82 */ /* 0x000fe20000000800 */
[----:B------:R-:W0:Y:S01]  /*0010*/  S2R R0, SR_CTAID.X ;  /* 0x0000000000007919 */ /* 0x000e220000002500 */
[----:B------:R-:W1:Y:S06]  /*0020*/  LDCU UR6, c[0x0][0x360] ;  /* 0x00006c00ff0677ac */ /* 0x000e6c0008000800 */
[----:B------:R-:W2:Y:S01]  /*0030*/  S2UR UR5, SR_CgaCtaId ;  /* 0x00000000000579c3 */ /* 0x000ea20000008800 */
[----:B------:R-:W3:Y:S01]  /*0040*/  S2R R9, SR_TID.X ;  /* 0x0000000000097919 */ /* 0x000ee20000002100 */
[----:B------:R-:W4:Y:S01]  /*0050*/  LDCU.64 UR8, c[0x0][0x390] ;  /* 0x00007200ff0877ac */ /* 0x000f220008000a00 */
[----:B------:R-:W-:Y:S01]  /*0060*/  UMOV UR4, 0x400 ;  /* 0x0000040000047882 */ /* 0x000fe20000000000 */
[----:B-1----:R-:W-:Y:S01]  /*0070*/  IMAD.U32 R7, RZ, RZ, UR6 ;  /* 0x00000006ff077e24 */ /* 0x002fe2000f8e00ff */
[----:B--2---:R-:W-:Y:S01]  /*0080*/  ULEA UR4, UR5, UR4, 0x18 ;  /* 0x0000000405047291 */ /* 0x004fe2000f8ec0ff */
[----:B0-----:R-:W-:-:S04]  /*0090*/  IMAD R0, R0, UR6, RZ ;  /* 0x0000000600007c24 */ /* 0x001fc8000f8e02ff */
[----:B---3--:R-:W-:Y:S01]  /*00a0*/  IMAD R0, R0, 0x4, R9 ;  /* 0x0000000400007824 */ /* 0x008fe200078e0209 */
[----:B------:R-:W-:-:S04]  /*00b0*/  LEA R6, R9, UR4, 0x2 ;  /* 0x0000000409067c11 */ /* 0x000fc8000f8e10ff */
[----:B----4-:R-:W-:Y:S01]  /*00c0*/  ISETP.GE.U32.AND P0, PT, R0, UR8, PT ;  /* 0x0000000800007c0c */ /* 0x010fe2000bf06070 */
[----:B------:R0:W-:Y:S03]  /*00d0*/  STS [R6], RZ ;  /* 0x000000ff06007388 */ /* 0x0001e60000000800 */
[----:B------:R-:W-:-:S13]  /*00e0*/  ISETP.GE.U32.AND.EX P0, PT, RZ, UR9, PT, P0 ;  /* 0x00000009ff007c0c */ /* 0x000fda000bf06100 */
[----:B0-----:R-:W-:Y:S05]  /*00f0*/  @P0 EXIT ;  /* 0x000000000000094d */ /* 0x001fea0003800000 */
[----:B------:R-:W0:Y:S01]  /*0100*/  LDCU.64 UR4, c[0x0][0x380] ;  /* 0x00007000ff0477ac */ /* 0x000e220008000a00 */
[----:B------:R-:W-:Y:S01]  /*0110*/  VIADD R4, R0, 0x200 ;  /* 0x0000020000047836 */ /* 0x000fe20000000000 */
[----:B------:R-:W-:Y:S01]  /*0120*/  ISETP.GE.U32.AND P1, PT, R7, 0x2, PT ;  /* 0x000000020700780c */ /* 0x000fe20003f26070 */
[----:B------:R-:W1:Y:S01]  /*0130*/  LDCU.64 UR6, c[0x0][0x358] ;  /* 0x00006b00ff0677ac */ /* 0x000e620008000a00 */
[----:B------:R-:W-:Y:S02]  /*0140*/  ISETP.NE.AND P2, PT, R9, RZ, PT ;  /* 0x000000ff0900720c */ /* 0x000fe40003f45270 */
[----:B------:R-:W-:-:S04]  /*0150*/  ISETP.GE.U32.AND P0, PT, R4, UR8, PT ;  /* 0x0000000804007c0c */ /* 0x000fc8000bf06070 */
[----:B------:R-:W-:Y:S02]  /*0160*/  ISETP.GE.U32.AND.EX P0, PT, RZ, UR9, PT, P0 ;  /* 0x00000009ff007c0c */ /* 0x000fe4000bf06100 */
[----:B0-----:R-:W-:-:S04]  /*0170*/  LEA R2, P3, R0, UR4, 0x3 ;  /* 0x0000000400027c11 */ /* 0x001fc8000f8618ff */
[----:B------:R-:W-:-:S05]  /*0180*/  LEA.HI.X R3, R0, UR5, RZ, 0x3, P3 ;  /* 0x0000000500037c11 */ /* 0x000fca00098f1cff */
[----:B-1----:R0:W5:Y:S01]  /*0190*/  LDG.E R11, desc[UR6][R2.64] ;  /* 0x00000006020b7981 */ /* 0x002162000c1e1900 */
[----:B------:R-:W-:Y:S04]  /*01a0*/  BSSY.RECONVERGENT B0, `(.L_x_0) ;  /* 0x0000015000007945 */ /* 0x000fe80003800200 */
[----:B------:R-:W-:Y:S05]  /*01b0*/  @P0 BRA `(.L_x_1) ;  /* 0x00000000004c0947 */ /* 0x000fea0003800000 */
[----:B0-----:R-:W-:-:S04]  /*01c0*/  LEA R2, P0, R4, UR4, 0x3 ;  /* 0x0000000404027c11 */ /* 0x001fc8000f8018ff */
[----:B------:R-:W-:-:S05]  /*01d0*/  LEA.HI.X R3, R4, UR5, RZ, 0x3, P0 ;  /* 0x0000000504037c11 */ /* 0x000fca00080f1cff */
[----:B------:R-:W2:Y:S01]  /*01e0*/  LDG.E R2, desc[UR6][R2.64] ;  /* 0x0000000602027981 */ /* 0x000ea2000c1e1900 */
[----:B------:R-:W-:-:S05]  /*01f0*/  VIADD R4, R0, 0x400 ;  /* 0x0000040000047836 */ /* 0x000fca0000000000 */
[----:B------:R-:W-:-:S04]  /*0200*/  ISETP.GE.U32.AND P0, PT, R4, UR8, PT ;  /* 0x0000000804007c0c */ /* 0x000fc8000bf06070 */
[----:B------:R-:W-:Y:S01]  /*0210*/  ISETP.GE.U32.AND.EX P0, PT, RZ, UR9, PT, P0 ;  /* 0x00000009ff007c0c */ /* 0x000fe2000bf06100 */
[----:B--2--5:R-:W-:-:S12]  /*0220*/  IMAD.IADD R11, R2, 0x1, R11 ;  /* 0x00000001020b7824 */ /* 0x024fd800078e020b */
[----:B------:R-:W-:Y:S05]  /*0230*/  @P0 BRA `(.L_x_1) ;  /* 0x00000000002c0947 */ /* 0x000fea0003800000 */
[----:B------:R-:W-:Y:S01]  /*0240*/  VIADD R0, R0, 0x600 ;  /* 0x0000060000007836 */ /* 0x000fe20000000000 */
[----:B------:R-:W-:-:S04]  /*0250*/  LEA R2, P3, R4, UR4, 0x3 ;  /* 0x0000000404027c11 */ /* 0x000fc8000f8618ff */
[----:B------:R-:W-:Y:S02]  /*0260*/  ISETP.GE.U32.AND P0, PT, R0, UR8, PT ;  /* 0x0000000800007c0c */ /* 0x000fe4000bf06070 */
[----:B------:R-:W-:Y:S02]  /*0270*/  LEA.HI.X R3, R4, UR5, RZ, 0x3, P3 ;  /* 0x0000000504037c11 */ /* 0x000fe400098f1cff */
[----:B------:R-:W-:-:S03]  /*0280*/  ISETP.GE.U32.AND.EX P0, PT, RZ, UR9, PT, P0 ;  /* 0x00000009ff007c0c */ /* 0x000fc6000bf06100 */
[----:B------:R-:W2:Y:S10]  /*0290*/  LDG.E R2, desc[UR6][R2.64] ;  /* 0x0000000602027981 */ /* 0x000eb4000c1e1900 */
[----:B------:R-:W-:-:S04]  /*02a0*/  @!P0 LEA R4, P3, R0, UR4, 0x3 ;  /* 0x0000000400048c11 */ /* 0x000fc8000f8618ff */
[----:B------:R-:W-:-:S05]  /*02b0*/  @!P0 LEA.HI.X R5, R0, UR5, RZ, 0x3, P3 ;  /* 0x0000000500058c11 */ /* 0x000fca00098f1cff */
[----:B------:R-:W3:Y:S01]  /*02c0*/  @!P0 LDG.E R4, desc[UR6][R4.64] ;  /* 0x0000000604048981 */ /* 0x000ee2000c1e1900 */
[----:B--2---:R-:W-:-:S04]  /*02d0*/  IMAD.IADD R11, R2, 0x1, R11 ;  /* 0x00000001020b7824 */ /* 0x004fc800078e020b */
[----:B---3--:R-:W-:-:S07]  /*02e0*/  @!P0 IMAD.IADD R11, R4, 0x1, R11 ;  /* 0x00000001040b8824 */ /* 0x008fce00078e020b */
.L_x_1:
[----:B------:R-:W-:Y:S05]  /*02f0*/  BSYNC.RECONVERGENT B0 ;  /* 0x0000000000007941 */ /* 0x000fea0003800200 */
.L_x_0:
[----:B-----5:R1:W-:Y:S01]  /*0300*/  STS [R6], R11 ;  /* 0x0000000b06007388 */ /* 0x0203e20000000800 */
[----:B------:R-:W-:Y:S05]  /*0310*/  @!P1 BRA `(.L_x_2) ;  /* 0x00000000002c9947 */ /* 0x000fea0003800000 */
.L_x_3:
[----:B------:R-:W-:Y:S01]  /*0320*/  BAR.SYNC.DEFER_BLOCKING 0x0 ;  /* 0x0000000000007b1d */ /* 0x000fe20000010000 */
[----:B0-----:R-:W-:-:S04]  /*0330*/  SHF.R.U32.HI R2, RZ, 0x1, R7 ;  /* 0x00000001ff027819 */ /* 0x001fc80000011607 */
[----:B------:R-:W-:-:S13]  /*0340*/  ISETP.GE.U32.AND P0, PT, R9, R2, PT ;  /* 0x000000020900720c */ /* 0x000fda0003f06070 */
[----:B------:R-:W-:Y:S01]  /*0350*/  @!P0 IMAD R0, R2, 0x4, R6 ;  /* 0x0000000402008824 */ /* 0x000fe200078e0206 */
[----:B------:R-:W-:Y:S05]  /*0360*/  @!P0 LDS R3, [R6] ;  /* 0x0000000006038984 */ /* 0x000fea0000000800 */
[----:B------:R-:W0:Y:S02]  /*0370*/  @!P0 LDS R0, [R0] ;  /* 0x0000000000008984 */ /* 0x000e240000000800 */
[----:B0-----:R-:W-:-:S05]  /*0380*/  @!P0 IMAD.IADD R3, R0, 0x1, R3 ;  /* 0x0000000100038824 */ /* 0x001fca00078e0203 */
[----:B------:R2:W-:Y:S01]  /*0390*/  @!P0 STS [R6], R3 ;  /* 0x0000000306008388 */ /* 0x0005e20000000800 */
[----:B------:R-:W-:Y:S01]  /*03a0*/  ISETP.GT.U32.AND P0, PT, R7, 0x3, PT ;  /* 0x000000030700780c */ /* 0x000fe20003f04070 */
[----:B------:R-:W-:-:S12]  /*03b0*/  IMAD.MOV.U32 R7, RZ, RZ, R2 ;  /* 0x000000ffff077224 */ /* 0x000fd800078e0002 */
[----:B--2---:R-:W-:Y:S05]  /*03c0*/  @P0 BRA `(.L_x_3) ;  /* 0xfffffffc00d40947 */ /* 0x004fea000383ffff */
.L_x_2:
[----:B------:R-:W-:Y:S05]  /*03d0*/  @P2 EXIT ;  /* 0x000000000000294d */ /* 0x000fea0003800000 */
[----:B------:R-:W2:Y:S01]  /*03e0*/  S2UR UR5, SR_CgaCtaId ;  /* 0x00000000000579c3 */ /* 0x000ea20000008800 */
[----:B------:R-:W-:-:S07]  /*03f0*/  UMOV UR4, 0x400 ;  /* 0x0000040000047882 */ /* 0x000fce0000000000 */
[----:B0-----:R-:W0:Y:S01]  /*0400*/  LDC.64 R2, c[0x0][0x388] ;  /* 0x0000e200ff027b82 */ /* 0x001e220000000a00 */
[----:B--2---:R-:W-:-:S09]  /*0410*/  ULEA UR4, UR5, UR4, 0x18 ;  /* 0x0000000405047291 */ /* 0x004fd2000f8ec0ff */
[----:B------:R-:W0:Y:S04]  /*0420*/  LDS R5, [UR4] ;  /* 0x00000004ff057984 */ /* 0x000e280008000800 */
[----:B0-----:R-:W-:Y:S01]  /*0430*/  REDG.E.ADD.STRONG.GPU desc[UR6][R2.64], R5 ;  /* 0x000000050200798e */ /* 0x001fe2000c12e106 */
[----:B------:R-:W-:Y:S05]  /*0440*/  EXIT ;  /* 0x000000000000794d */ /* 0x000fea0003800000 */
.L_x_4:
[----:B------:R-:W-:-:S00]  /*0450*/  BRA `(.L_x_4) ;  /* 0xfffffffc00fc7947 */ /* 0x000fc0000383ffff */
[----:B------:R-:W-:-:S00]  /*0460*/  NOP ;  /* 0x0000000000007918 */ /* 0x000fc00000000000 */
        /* <DEDUP_REMOVED lines=9> */
.L_x_5:


//--------------------- .nv.shared._Z27CoarsenedSumReductionKernelPKmPjm --------------------------
	.section	.nv.shared._Z27CoarsenedSumReductionKernelPKmPjm,"aw",@nobits
	.sectionflags	@""
	.align	4
.nv.shared._Z27CoarsenedSumReductionKernelPKmPjm:
	.zero		3072


//--------------------- .nv.shared.reserved.0     --------------------------
	.section	.nv.shared.reserved.0,"aw",@nobits
	.weak		__nv_reservedSMEM_offset_0_alias
	.size		__nv_reservedSMEM_offset_0_alias, 0, 64
	.other		__nv_reservedSMEM_offset_0_alias,@"STO_CUDA_RESERVED_SHARED STV_DEFAULT"
__nv_reservedSMEM_offset_0_alias:
	.zero		0
	.zero		64


//--------------------- .nv.constant0._Z27CoarsenedSumReductionKernelPKmPjm --------------------------
	.section	.nv.constant0._Z27CoarsenedSumReductionKernelPKmPjm,"a",@progbits
	.sectionflags	@""
	.align	4
.nv.constant0._Z27CoarsenedSumReductionKernelPKmPjm:
	.zero		920


//--------------------- SYMBOLS --------------------------

	.type		.nv.reservedSmem.offset0,@object
	.size		.nv.reservedSmem.offset0,0x4
	.type		.nv.reservedSmem.cap,@object
	.size		.nv.reservedSmem.cap,0x4
